//
// Generated by NVIDIA NVVM Compiler
//
// Compiler Build ID: CL-36424714
// Cuda compilation tools, release 13.0, V13.0.88
// Based on NVVM 20.0.0
//

.version 9.0
.target sm_100
.address_size 64

	// .globl	_Z27setFirstChannelToZeroKernelPhiii

.visible .entry _Z27setFirstChannelToZeroKernelPhiii(
	.param .u64 .ptr .align 1 _Z27setFirstChannelToZeroKernelPhiii_param_0,
	.param .u32 _Z27setFirstChannelToZeroKernelPhiii_param_1,
	.param .u32 _Z27setFirstChannelToZeroKernelPhiii_param_2,
	.param .u32 _Z27setFirstChannelToZeroKernelPhiii_param_3
)
{
	.reg .pred 	%p<5>;
	.reg .b16 	%rs<2>;
	.reg .b32 	%r<16>;
	.reg .b64 	%rd<5>;

	ld.param.u64 	%rd1, [_Z27setFirstChannelToZeroKernelPhiii_param_0];
	ld.param.u32 	%r4, [_Z27setFirstChannelToZeroKernelPhiii_param_1];
	ld.param.u32 	%r6, [_Z27setFirstChannelToZeroKernelPhiii_param_2];
	ld.param.u32 	%r5, [_Z27setFirstChannelToZeroKernelPhiii_param_3];
	mov.u32 	%r8, %ctaid.x;
	mov.u32 	%r9, %ntid.x;
	mov.u32 	%r10, %tid.x;
	mad.lo.s32 	%r1, %r8, %r9, %r10;
	mov.u32 	%r11, %ctaid.y;
	mov.u32 	%r12, %ntid.y;
	mov.u32 	%r13, %tid.y;
	mad.lo.s32 	%r14, %r11, %r12, %r13;
	setp.ge.s32 	%p1, %r1, %r4;
	setp.ge.s32 	%p2, %r14, %r6;
	or.pred  	%p3, %p1, %p2;
	@%p3 bra 	$L__BB0_3;
	mad.lo.s32 	%r15, %r4, %r14, %r1;
	mul.lo.s32 	%r3, %r15, %r5;
	setp.lt.s32 	%p4, %r5, 3;
	@%p4 bra 	$L__BB0_3;
	cvt.s64.s32 	%rd2, %r3;
	cvta.to.global.u64 	%rd3, %rd1;
	add.s64 	%rd4, %rd3, %rd2;
	mov.b16 	%rs1, 0;
	st.global.u8 	[%rd4], %rs1;
$L__BB0_3:
	ret;

}


// ===== COMPILED SASS (sm_100) =====

	.target	sm_100

	.elftype	@"ET_EXEC"


//--------------------- .note.nv.tkinfo           --------------------------
	.section	.note.nv.tkinfo,"",@"SHT_NOTE"
	.sectionflags	@"SHF_NOTE_NV_TKINFO"
	.tkinfo
        /*0018*/ 	.word	0x00000002
        /*0030*/ 	.string	""
        /*0030*/ 	.string	"ptxas"
        /*0030*/ 	.string	"Cuda compilation tools, release 13.0, V13.0.88"
        /*0030*/ 	.string	"Build cuda_13.0.r13.0/compiler.36424714_0"
        /*0030*/ 	.string	"-arch sm_100 -m 64 "



//--------------------- .note.nv.cuinfo           --------------------------
	.section	.note.nv.cuinfo,"",@"SHT_NOTE"
	.sectionflags	@"SHF_NOTE_NV_CUINFO"
        /*0018*/ 	.short	0x0002
        /*001a*/ 	.short	0x0064
        /*001c*/ 	.short	0x0082
	.zero		2


//--------------------- .nv.info                  --------------------------
	.section	.nv.info,"",@"SHT_CUDA_INFO"
	.align	4


	//----- nvinfo : EIATTR_REGCOUNT
	.align		4
        /*0000*/ 	.byte	0x04, 0x2f
        /*0002*/ 	.short	(.L_1 - .L_0)
	.align		4
.L_0:
        /*0004*/ 	.word	index@(_Z27setFirstChannelToZeroKernelPhiii)
        /*0008*/ 	.word	0x00000008


	//----- nvinfo : EIATTR_FRAME_SIZE
	.align		4
.L_1:
        /*000c*/ 	.byte	0x04, 0x11
        /*000e*/ 	.short	(.L_3 - .L_2)
	.align		4
.L_2:
        /*0010*/ 	.word	index@(_Z27setFirstChannelToZeroKernelPhiii)
        /*0014*/ 	.word	0x00000000


	//----- nvinfo : EIATTR_MIN_STACK_SIZE
	.align		4
.L_3:
        /*0018*/ 	.byte	0x04, 0x12
        /*001a*/ 	.short	(.L_5 - .L_4)
	.align		4
.L_4:
        /*001c*/ 	.word	index@(_Z27setFirstChannelToZeroKernelPhiii)
        /*0020*/ 	.word	0x00000000
.L_5:


//--------------------- .nv.compat                --------------------------
	.section	.nv.compat,"",@"SHT_CUDA_COMPAT_INFO"
	.align	4
        /*0000*/ 	.byte	0x02, 0x09, 0x00, 0x00, 0x02, 0x02, 0x01, 0x00, 0x02, 0x05, 0x05, 0x00, 0x03, 0x07, 0x01, 0x01
        /*0010*/ 	.byte	0x02, 0x03, 0x00, 0x00, 0x02, 0x06, 0x01, 0x00, 0x04, 0x0b, 0x08, 0x00, 0x09, 0x00, 0x00, 0x00
        /*0020*/ 	.byte	0x00, 0x00, 0x00, 0x00


//--------------------- .nv.info._Z27setFirstChannelToZeroKernelPhiii --------------------------
	.section	.nv.info._Z27setFirstChannelToZeroKernelPhiii,"",@"SHT_CUDA_INFO"
	.sectionflags	@""
	.align	4


	//----- nvinfo : EIATTR_CUDA_API_VERSION
	.align		4
        /*0000*/ 	.byte	0x04, 0x37
        /*0002*/ 	.short	(.L_7 - .L_6)
.L_6:
        /*0004*/ 	.word	0x00000082


	//----- nvinfo : EIATTR_KPARAM_INFO
	.align		4
.L_7:
        /*0008*/ 	.byte	0x04, 0x17
        /*000a*/ 	.short	(.L_9 - .L_8)
.L_8:
        /*000c*/ 	.word	0x00000000
        /*0010*/ 	.short	0x0003
        /*0012*/ 	.short	0x0010
        /*0014*/ 	.byte	0x00, 0xf0, 0x11, 0x00


	//----- nvinfo : EIATTR_KPARAM_INFO
	.align		4
.L_9:
        /*0018*/ 	.byte	0x04, 0x17
        /*001a*/ 	.short	(.L_11 - .L_10)
.L_10:
        /*001c*/ 	.word	0x00000000
        /*0020*/ 	.short	0x0002
        /*0022*/ 	.short	0x000c
        /*0024*/ 	.byte	0x00, 0xf0, 0x11, 0x00


	//----- nvinfo : EIATTR_KPARAM_INFO
	.align		4
.L_11:
        /*0028*/ 	.byte	0x04, 0x17
        /*002a*/ 	.short	(.L_13 - .L_12)
.L_12:
        /*002c*/ 	.word	0x00000000
        /*0030*/ 	.short	0x0001
        /*0032*/ 	.short	0x0008
        /*0034*/ 	.byte	0x00, 0xf0, 0x11, 0x00


	//----- nvinfo : EIATTR_KPARAM_INFO
	.align		4
.L_13:
        /*0038*/ 	.byte	0x04, 0x17
        /*003a*/ 	.short	(.L_15 - .L_14)
.L_14:
        /*003c*/ 	.word	0x00000000
        /*0040*/ 	.short	0x0000
        /*0042*/ 	.short	0x0000
        /*0044*/ 	.byte	0x00, 0xf5, 0x21, 0x00


	//----- nvinfo : EIATTR_SPARSE_MMA_MASK
	.align		4
.L_15:
        /*0048*/ 	.byte	0x03, 0x50
        /*004a*/ 	.short	0x0000


	//----- nvinfo : EIATTR_MAXREG_COUNT
	.align		4
        /*004c*/ 	.byte	0x03, 0x1b
        /*004e*/ 	.short	0x00ff


	//----- nvinfo : EIATTR_MERCURY_ISA_VERSION
	.align		4
        /*0050*/ 	.byte	0x03, 0x5f
        /*0052*/ 	.short	0x0101


	//----- nvinfo : EIATTR_VRC_CTA_INIT_COUNT
	.align		4
        /*0054*/ 	.byte	0x02, 0x4a
	.zero		1
	.zero		1


	//----- nvinfo : EIATTR_EXIT_INSTR_OFFSETS
	.align		4
        /*0058*/ 	.byte	0x04, 0x1c
        /*005a*/ 	.short	(.L_17 - .L_16)


	//   ....[0]....
.L_16:
        /*005c*/ 	.word	0x000000c0


	//   ....[1]....
        /*0060*/ 	.word	0x00000100


	//   ....[2]....
        /*0064*/ 	.word	0x00000170


	//----- nvinfo : EIATTR_CBANK_PARAM_SIZE
	.align		4
.L_17:
        /*0068*/ 	.byte	0x03, 0x19
        /*006a*/ 	.short	0x0014


	//----- nvinfo : EIATTR_PARAM_CBANK
	.align		4
        /*006c*/ 	.byte	0x04, 0x0a
        /*006e*/ 	.short	(.L_19 - .L_18)
	.align		4
.L_18:
        /*0070*/ 	.word	index@(.nv.constant0._Z27setFirstChannelToZeroKernelPhiii)
        /*0074*/ 	.short	0x0380
        /*0076*/ 	.short	0x0014


	//----- nvinfo : EIATTR_SW_WAR
	.align		4
.L_19:
        /*0078*/ 	.byte	0x04, 0x36
        /*007a*/ 	.short	(.L_21 - .L_20)
.L_20:
        /*007c*/ 	.word	0x00000008
.L_21:


//--------------------- .nv.callgraph             --------------------------
	.section	.nv.callgraph,"",@"SHT_CUDA_CALLGRAPH"
	.align	4
	.sectionentsize	8
	.align		4
        /*0000*/ 	.word	0x00000000
	.align		4
        /*0004*/ 	.word	0xffffffff
	.align		4
        /*0008*/ 	.word	0x00000000
	.align		4
        /*000c*/ 	.word	0xfffffffe
	.align		4
        /*0010*/ 	.word	0x00000000
	.align		4
        /*0014*/ 	.word	0xfffffffd
	.align		4
        /*0018*/ 	.word	0x00000000
	.align		4
        /*001c*/ 	.word	0xfffffffc


//--------------------- .text._Z27setFirstChannelToZeroKernelPhiii --------------------------
	.section	.text._Z27setFirstChannelToZeroKernelPhiii,"ax",@progbits
	.align	128
        .global         _Z27setFirstChannelToZeroKernelPhiii
        .type           _Z27setFirstChannelToZeroKernelPhiii,@function
        .size           _Z27setFirstChannelToZeroKernelPhiii,(.L_x_1 - _Z27setFirstChannelToZeroKernelPhiii)
        .other          _Z27setFirstChannelToZeroKernelPhiii,@"STO_CUDA_ENTRY STV_DEFAULT"
_Z27setFirstChannelToZeroKernelPhiii:
.text._Z27setFirstChannelToZeroKernelPhiii:
[----:B------:R-:W-:Y:S01]  /*0000*/  LDC R1, c[0x0][0x37c] ;  /* 0x0000df00ff017b82 */ /* 0x000fe20000000800 */
[----:B------:R-:W0:Y:S07]  /*0010*/  S2R R2, SR_TID.Y ;  /* 0x0000000000027919 */ /* 0x000e2e0000002200 */
[----:B------:R-:W1:Y:S01]  /*0020*/  LDC R0, c[0x0][0x360] ;  /* 0x0000d800ff007b82 */ /* 0x000e620000000800 */
[----:B------:R-:W2:Y:S01]  /*0030*/  LDCU.64 UR6, c[0x0][0x388] ;  /* 0x00007100ff0677ac */ /* 0x000ea20008000a00 */
[----:B------:R-:W1:Y:S06]  /*0040*/  S2R R5, SR_TID.X ;  /* 0x0000000000057919 */ /* 0x000e6c0000002100 */
[----:B------:R-:W0:Y:S08]  /*0050*/  S2UR UR5, SR_CTAID.Y ;  /* 0x00000000000579c3 */ /* 0x000e300000002600 */
[----:B------:R-:W0:Y:S08]  /*0060*/  LDC R3, c[0x0][0x364] ;  /* 0x0000d900ff037b82 */ /* 0x000e300000000800 */
[----:B------:R-:W1:Y:S01]  /*0070*/  S2UR UR4, SR_CTAID.X ;  /* 0x00000000000479c3 */ /* 0x000e620000002500 */
[----:B0-----:R-:W-:-:S05]  /*0080*/  IMAD R3, R3, UR5, R2 ;  /* 0x0000000503037c24 */ /* 0x001fca000f8e0202 */
[----:B--2---:R-:W-:Y:S01]  /*0090*/  ISETP.GE.AND P0, PT, R3, UR7, PT ;  /* 0x0000000703007c0c */ /* 0x004fe2000bf06270 */
[----:B-1----:R-:W-:-:S05]  /*00a0*/  IMAD R0, R0, UR4, R5 ;  /* 0x0000000400007c24 */ /* 0x002fca000f8e0205 */
[----:B------:R-:W-:-:S13]  /*00b0*/  ISETP.GE.OR P0, PT, R0, UR6, P0 ;  /* 0x0000000600007c0c */ /* 0x000fda0008706670 */
[----:B------:R-:W-:Y:S05]  /*00c0*/  @P0 EXIT ;  /* 0x000000000000094d */ /* 0x000fea0003800000 */
[----:B------:R-:W0:Y:S01]  /*00d0*/  LDC R5, c[0x0][0x390] ;  /* 0x0000e400ff057b82 */ /* 0x000e220000000800 */
[----:B------:R-:W-:Y:S01]  /*00e0*/  IMAD R0, R3, UR6, R0 ;  /* 0x0000000603007c24 */ /* 0x000fe2000f8e0200 */
[----:B0-----:R-:W-:-:S13]  /*00f0*/  ISETP.GE.AND P0, PT, R5, 0x3, PT ;  /* 0x000000030500780c */ /* 0x001fda0003f06270 */
[----:B------:R-:W-:Y:S05]  /*0100*/  @!P0 EXIT ;  /* 0x000000000000894d */ /* 0x000fea0003800000 */
[----:B------:R-:W0:Y:S01]  /*0110*/  LDCU.64 UR6, c[0x0][0x380] ;  /* 0x00007000ff0677ac */ /* 0x000e220008000a00 */
[----:B------:R-:W-:Y:S01]  /*0120*/  IMAD R0, R0, R5, RZ ;  /* 0x0000000500007224 */ /* 0x000fe200078e02ff */
[----:B------:R-:W1:Y:S04]  /*0130*/  LDCU.64 UR4, c[0x0][0x358] ;  /* 0x00006b00ff0477ac */ /* 0x000e680008000a00 */
[----:B0-----:R-:W-:-:S04]  /*0140*/  IADD3 R2, P0, PT, R0, UR6, RZ ;  /* 0x0000000600027c10 */ /* 0x001fc8000ff1e0ff */
[----:B------:R-:W-:-:S05]  /*0150*/  LEA.HI.X.SX32 R3, R0, UR7, 0x1, P0 ;  /* 0x0000000700037c11 */ /* 0x000fca00080f0eff */
[----:B-1----:R-:W-:Y:S01]  /*0160*/  STG.E.U8 desc[UR4][R2.64], RZ ;  /* 0x000000ff02007986 */ /* 0x002fe2000c101104 */
[----:B------:R-:W-:Y:S05]  /*0170*/  EXIT ;  /* 0x000000000000794d */ /* 0x000fea0003800000 */
.L_x_0:
[----:B------:R-:W-:-:S00]  /*0180*/  BRA `(.L_x_0) ;  /* 0xfffffffc00fc7947 */ /* 0x000fc0000383ffff */
[----:B------:R-:W-:-:S00]  /*0190*/  NOP ;  /* 0x0000000000007918 */ /* 0x000fc00000000000 */
        /* <DEDUP_REMOVED lines=14> */
.L_x_1:


//--------------------- .nv.shared.reserved.0     --------------------------
	.section	.nv.shared.reserved.0,"aw",@nobits
	.weak		__nv_reservedSMEM_offset_0_alias
	.size		__nv_reservedSMEM_offset_0_alias, 0, 64
	.other		__nv_reservedSMEM_offset_0_alias,@"STO_CUDA_RESERVED_SHARED STV_DEFAULT"
__nv_reservedSMEM_offset_0_alias:
	.zero		0
	.zero		64


//--------------------- .nv.constant0._Z27setFirstChannelToZeroKernelPhiii --------------------------
	.section	.nv.constant0._Z27setFirstChannelToZeroKernelPhiii,"a",@progbits
	.sectionflags	@""
	.align	4
.nv.constant0._Z27setFirstChannelToZeroKernelPhiii:
	.zero		916


//--------------------- SYMBOLS --------------------------

	.type		.nv.reservedSmem.offset0,@object
	.size		.nv.reservedSmem.offset0,0x4
